	.headerflags	@"EF_CUDA_TEXMODE_UNIFIED EF_CUDA_64BIT_ADDRESS EF_CUDA_ACCELERATORS EF_CUDA_SM90 EF_CUDA_VIRTUAL_SM(EF_CUDA_SM90)"
	.elftype	@"ET_EXEC"


//--------------------- .nv.info                  --------------------------
	.section	.nv.info,"",@"SHT_CUDA_INFO"
	.align	4


	//----- nvinfo : EIATTR_REGCOUNT
	.align		4
        /*0000*/ 	.byte	0x04, 0x2f
        /*0002*/ 	.short	(.L_3 - .L_2)
	.align		4
.L_2:
        /*0004*/ 	.word	index@(triton_poi_fused_div_2)
        /*0008*/ 	.word	0x0000001a


	//----- nvinfo : EIATTR_MIN_STACK_SIZE
	.align		4
.L_3:
        /*000c*/ 	.byte	0x04, 0x12
        /*000e*/ 	.short	(.L_5 - .L_4)
	.align		4
.L_4:
        /*0010*/ 	.word	index@(triton_poi_fused_div_2)
        /*0014*/ 	.word	0x00000000


	//----- nvinfo : EIATTR_FRAME_SIZE
	.align		4
.L_5:
        /*0018*/ 	.byte	0x04, 0x11
        /*001a*/ 	.short	(.L_7 - .L_6)
	.align		4
.L_6:
        /*001c*/ 	.word	index@(triton_poi_fused_div_2)
        /*0020*/ 	.word	0x00000000


	//----- nvinfo : EIATTR_MIN_STACK_SIZE
	.align		4
.L_7:
        /*0024*/ 	.byte	0x04, 0x12
        /*0026*/ 	.short	(.L_9 - .L_8)
	.align		4
.L_8:
        /*0028*/ 	.word	index@(triton_poi_fused_div_2)
        /*002c*/ 	.word	0x00000000
.L_9:


//--------------------- .nv.info.triton_poi_fused_div_2 --------------------------
	.section	.nv.info.triton_poi_fused_div_2,"",@"SHT_CUDA_INFO"
	.sectionflags	@""
	.align	4


	//----- nvinfo : EIATTR_CUDA_API_VERSION
	.align		4
        /*0000*/ 	.byte	0x04, 0x37
        /*0002*/ 	.short	(.L_11 - .L_10)
.L_10:
        /*0004*/ 	.word	0x0000007c


	//----- nvinfo : EIATTR_KPARAM_INFO
	.align		4
.L_11:
        /*0008*/ 	.byte	0x04, 0x17
        /*000a*/ 	.short	(.L_13 - .L_12)
.L_12:
        /*000c*/ 	.word	0x00000000
        /*0010*/ 	.short	0x0002
        /*0012*/ 	.short	0x0010
        /*0014*/ 	.byte	0x00, 0xf0, 0x11, 0x00


	//----- nvinfo : EIATTR_KPARAM_INFO
	.align		4
.L_13:
        /*0018*/ 	.byte	0x04, 0x17
        /*001a*/ 	.short	(.L_15 - .L_14)
.L_14:
        /*001c*/ 	.word	0x00000000
        /*0020*/ 	.short	0x0001
        /*0022*/ 	.short	0x0008
        /*0024*/ 	.byte	0x00, 0xf4, 0x21, 0x00


	//----- nvinfo : EIATTR_KPARAM_INFO
	.align		4
.L_15:
        /*0028*/ 	.byte	0x04, 0x17
        /*002a*/ 	.short	(.L_17 - .L_16)
.L_16:
        /*002c*/ 	.word	0x00000000
        /*0030*/ 	.short	0x0000
        /*0032*/ 	.short	0x0000
        /*0034*/ 	.byte	0x00, 0xf4, 0x21, 0x00


	//----- nvinfo : EIATTR_SPARSE_MMA_MASK
	.align		4
.L_17:
        /*0038*/ 	.byte	0x03, 0x50
        /*003a*/ 	.short	0x0000


	//----- nvinfo : EIATTR_MAXREG_COUNT
	.align		4
        /*003c*/ 	.byte	0x03, 0x1b
        /*003e*/ 	.short	0x00ff


	//----- nvinfo : EIATTR_EXIT_INSTR_OFFSETS
	.align		4
        /*0040*/ 	.byte	0x04, 0x1c
        /*0042*/ 	.short	(.L_19 - .L_18)


	//   ....[0]....
.L_18:
        /*0044*/ 	.word	0x00000440


	//   ....[1]....
        /*0048*/ 	.word	0x00000460


	//----- nvinfo : EIATTR_REQNTID
	.align		4
.L_19:
        /*004c*/ 	.byte	0x04, 0x10
        /*004e*/ 	.short	(.L_21 - .L_20)
.L_20:
        /*0050*/ 	.word	0x00000080
        /*0054*/ 	.word	0x00000001
        /*0058*/ 	.word	0x00000001


	//----- nvinfo : EIATTR_CBANK_PARAM_SIZE
	.align		4
.L_21:
        /*005c*/ 	.byte	0x03, 0x19
        /*005e*/ 	.short	0x0014


	//----- nvinfo : EIATTR_PARAM_CBANK
	.align		4
        /*0060*/ 	.byte	0x04, 0x0a
        /*0062*/ 	.short	(.L_23 - .L_22)
	.align		4
.L_22:
        /*0064*/ 	.word	index@(.nv.constant0.triton_poi_fused_div_2)
        /*0068*/ 	.short	0x0210
        /*006a*/ 	.short	0x0014


	//----- nvinfo : EIATTR_SW_WAR
	.align		4
.L_23:
        /*006c*/ 	.byte	0x04, 0x36
        /*006e*/ 	.short	(.L_25 - .L_24)
.L_24:
        /*0070*/ 	.word	0x00000008
.L_25:


//--------------------- .nv.callgraph             --------------------------
	.section	.nv.callgraph,"",@"SHT_CUDA_CALLGRAPH"
	.align	4
	.sectionentsize	8
	.align		4
        /*0000*/ 	.word	0x00000000
	.align		4
        /*0004*/ 	.word	0xffffffff
	.align		4
        /*0008*/ 	.word	0x00000000
	.align		4
        /*000c*/ 	.word	0xfffffffe
	.align		4
        /*0010*/ 	.word	0x00000000
	.align		4
        /*0014*/ 	.word	0xfffffffd
	.align		4
        /*0018*/ 	.word	0x00000000
	.align		4
        /*001c*/ 	.word	0xfffffffc


//--------------------- .nv.constant4             --------------------------
	.section	.nv.constant4,"a",@progbits
	.align	8
	.align		8
.nv.constant4:
        /*0000*/ 	.dword	_$_str
	.align		8
        /*0008*/ 	.dword	_$_str_$_2


//--------------------- .text.triton_poi_fused_div_2 --------------------------
	.section	.text.triton_poi_fused_div_2,"ax",@progbits
	.align	128
        .global         triton_poi_fused_div_2
        .type           triton_poi_fused_div_2,@function
        .size           triton_poi_fused_div_2,(.L_x_1 - triton_poi_fused_div_2)
        .other          triton_poi_fused_div_2,@"STO_CUDA_ENTRY STV_DEFAULT"
triton_poi_fused_div_2:
.text.triton_poi_fused_div_2:
[----:B------:R-:W0:Y:S02]  /*0000*/  LDC R1, c[0x0][0x28] ;  /* 0x00000a00ff017b82 */ /* 0x000e240000000800 */
[----:B------:R-:W1:Y:S01]  /*0010*/  S2R R0, SR_TID.X ;  /* 0x0000000000007919 */ /* 0x000e620000002100 */
[----:B------:R-:W2:Y:S01]  /*0020*/  LDC.64 R2, c[0x0][0x210] ;  /* 0x00008400ff027b82 */ /* 0x000ea20000000a00 */
[----:B------:R-:W-:Y:S01]  /*0030*/  CS2R R6, SRZ ;  /* 0x0000000000067805 */ /* 0x000fe2000001ff00 */
[----:B------:R-:W-:Y:S01]  /*0040*/  ULDC.64 UR4, c[0x0][0x208] ;  /* 0x0000820000047ab9 */ /* 0x000fe20000000a00 */
[----:B------:R-:W3:Y:S01]  /*0050*/  S2R R5, SR_CTAID.X ;  /* 0x0000000000057919 */ /* 0x000ee20000002500 */
[----:B------:R-:W-:Y:S02]  /*0060*/  CS2R R8, SRZ ;  /* 0x0000000000087805 */ /* 0x000fe4000001ff00 */
[----:B-1----:R-:W-:Y:S02]  /*0070*/  SHF.L.U32 R0, R0, 0x1, RZ ;  /* 0x0000000100007819 */ /* 0x002fe400000006ff */
[----:B---3--:R-:W-:Y:S02]  /*0080*/  SHF.R.S32.HI R4, RZ, 0x17, R5 ;  /* 0x00000017ff047819 */ /* 0x008fe40000011405 */
[----:B------:R-:W-:-:S02]  /*0090*/  LOP3.LUT R0, R0, 0xfe, RZ, 0xc0, !PT ;  /* 0x000000fe00007812 */ /* 0x000fc400078ec0ff */
[----:B------:R-:W-:Y:S02]  /*00a0*/  SGXT R4, R4, 0x1 ;  /* 0x000000010404781a */ /* 0x000fe40000000200 */
[----:B------:R-:W-:-:S04]  /*00b0*/  LEA R5, R5, R0, 0x8 ;  /* 0x0000000005057211 */ /* 0x000fc800078e40ff */
[CC--:B------:R-:W-:Y:S02]  /*00c0*/  LEA.HI R0, R4.reuse, R5.reuse, RZ, 0x4 ;  /* 0x0000000504007211 */ /* 0x0c0fe400078f20ff */
[-C--:B------:R-:W-:Y:S02]  /*00d0*/  LEA.HI R4, R4, R5.reuse, RZ, 0x6 ;  /* 0x0000000504047211 */ /* 0x080fe400078f30ff */
[----:B------:R-:W-:Y:S02]  /*00e0*/  LOP3.LUT R0, R0, 0xfffffff0, RZ, 0xc0, !PT ;  /* 0xfffffff000007812 */ /* 0x000fe400078ec0ff */
[----:B------:R-:W-:Y:S02]  /*00f0*/  LOP3.LUT R4, R4, 0xffffffc0, RZ, 0xc0, !PT ;  /* 0xffffffc004047812 */ /* 0x000fe400078ec0ff */
[----:B------:R-:W-:Y:S02]  /*0100*/  ISETP.GE.AND P0, PT, R5, 0x100, PT ;  /* 0x000001000500780c */ /* 0x000fe40003f06270 */
[----:B------:R-:W-:-:S05]  /*0110*/  IADD3 R13, R4, R5, -R0 ;  /* 0x00000005040d7210 */ /* 0x000fca0007ffe800 */
[----:B------:R-:W-:Y:S01]  /*0120*/  VIADD R15, R13, 0x10 ;  /* 0x000000100d0f7836 */ /* 0x000fe20000000000 */
[----:B------:R-:W-:-:S03]  /*0130*/  IADD3 R19, R13, 0x20, RZ ;  /* 0x000000200d137810 */ /* 0x000fc60007ffe0ff */
[----:B--2---:R-:W-:Y:S01]  /*0140*/  IMAD.WIDE R14, R15, 0x4, R2 ;  /* 0x000000040f0e7825 */ /* 0x004fe200078e0202 */
[----:B------:R-:W-:-:S03]  /*0150*/  CS2R R10, SRZ ;  /* 0x00000000000a7805 */ /* 0x000fc6000001ff00 */
[C-C-:B------:R-:W-:Y:S01]  /*0160*/  IMAD.WIDE R16, R13.reuse, 0x4, R2.reuse ;  /* 0x000000040d107825 */ /* 0x140fe200078e0202 */
[----:B------:R1:W2:Y:S03]  /*0170*/  @!P0 LDG.E.EL.64 R6, desc[UR4][R14.64] ;  /* 0x000000040e068981 */ /* 0x0002a6000c2e1b00 */
[----:B------:R-:W-:Y:S01]  /*0180*/  VIADD R21, R13, 0x30 ;  /* 0x000000300d157836 */ /* 0x000fe20000000000 */
[----:B------:R-:W3:Y:S01]  /*0190*/  @!P0 LDG.E.EL.64 R8, desc[UR4][R16.64] ;  /* 0x0000000410088981 */ /* 0x000ee2000c2e1b00 */
[----:B------:R-:W-:Y:S01]  /*01a0*/  IMAD.WIDE R18, R19, 0x4, R2 ;  /* 0x0000000413127825 */ /* 0x000fe200078e0202 */
[----:B------:R-:W-:-:S03]  /*01b0*/  CS2R R12, SRZ ;  /* 0x00000000000c7805 */ /* 0x000fc6000001ff00 */
[--C-:B------:R-:W-:Y:S01]  /*01c0*/  IMAD.WIDE R20, R21, 0x4, R2.reuse ;  /* 0x0000000415147825 */ /* 0x100fe200078e0202 */
[----:B------:R-:W4:Y:S04]  /*01d0*/  @!P0 LDG.E.EL.64 R10, desc[UR4][R18.64] ;  /* 0x00000004120a8981 */ /* 0x000f28000c2e1b00 */
[----:B------:R-:W5:Y:S01]  /*01e0*/  @!P0 LDG.E.EL.64 R12, desc[UR4][R20.64] ;  /* 0x00000004140c8981 */ /* 0x000f62000c2e1b00 */
[----:B-1----:R-:W-:Y:S01]  /*01f0*/  CS2R R14, SRZ ;  /* 0x00000000000e7805 */ /* 0x002fe2000001ff00 */
[----:B------:R-:W-:-:S05]  /*0200*/  IMAD.WIDE R2, R5, 0x4, R2 ;  /* 0x0000000405027825 */ /* 0x000fca00078e0202 */
[----:B------:R1:W5:Y:S02]  /*0210*/  @!P0 LDG.E.64 R14, desc[UR4][R2.64] ;  /* 0x00000004020e8981 */ /* 0x000364000c1e1b00 */
[----:B-1----:R-:W1:Y:S02]  /*0220*/  LDC.64 R2, c[0x0][0x218] ;  /* 0x00008600ff027b82 */ /* 0x002e640000000a00 */
[----:B-1----:R-:W-:-:S04]  /*0230*/  IMAD.WIDE R2, R5, 0x4, R2 ;  /* 0x0000000405027825 */ /* 0x002fc800078e0202 */
[----:B--2---:R-:W-:Y:S01]  /*0240*/  FMUL R23, R6, R6 ;  /* 0x0000000606177220 */ /* 0x004fe20000400000 */
[----:B------:R-:W-:-:S03]  /*0250*/  FMUL R0, R7, R7 ;  /* 0x0000000707007220 */ /* 0x000fc60000400000 */
[----:B---3--:R-:W-:Y:S01]  /*0260*/  FFMA R23, R8, R8, R23 ;  /* 0x0000000808177223 */ /* 0x008fe20000000017 */
[----:B------:R-:W-:-:S03]  /*0270*/  FFMA R0, R9, R9, R0 ;  /* 0x0000000909007223 */ /* 0x000fc60000000000 */
[----:B----4-:R-:W-:Y:S01]  /*0280*/  FFMA R23, R10, R10, R23 ;  /* 0x0000000a0a177223 */ /* 0x010fe20000000017 */
[----:B------:R-:W-:-:S03]  /*0290*/  FFMA R0, R11, R11, R0 ;  /* 0x0000000b0b007223 */ /* 0x000fc60000000000 */
[----:B-----5:R-:W-:Y:S01]  /*02a0*/  FFMA R23, R12, R12, R23 ;  /* 0x0000000c0c177223 */ /* 0x020fe20000000017 */
[----:B------:R-:W-:-:S03]  /*02b0*/  FFMA R0, R13, R13, R0 ;  /* 0x0000000d0d007223 */ /* 0x000fc60000000000 */
[----:B------:R-:W1:Y:S08]  /*02c0*/  MUFU.SQRT R4, R23 ;  /* 0x0000001700047308 */ /* 0x000e700000002000 */
[----:B------:R-:W2:Y:S01]  /*02d0*/  MUFU.SQRT R6, R0 ;  /* 0x0000000000067308 */ /* 0x000ea20000002000 */
[C---:B-1----:R-:W-:Y:S02]  /*02e0*/  FSETP.GT.AND P2, PT, R4.reuse, 9.9999999600419720025e-13, PT ;  /* 0x2b8cbccc0400780b */ /* 0x042fe40003f44000 */
[----:B------:R-:W-:-:S02]  /*02f0*/  FSETP.NAN.AND P3, PT, R4, R4, PT ;  /* 0x000000040400720b */ /* 0x000fc40003f68000 */
[----:B--2---:R-:W-:-:S09]  /*0300*/  FSETP.GT.AND P1, PT, R6, 9.9999999600419720025e-13, PT ;  /* 0x2b8cbccc0600780b */ /* 0x004fd20003f24000 */
[----:B------:R-:W-:Y:S02]  /*0310*/  @!P2 FSEL R4, R4, 9.9999999600419720025e-13, P3 ;  /* 0x2b8cbccc0404a808 */ /* 0x000fe40001800000 */
[----:B------:R-:W-:-:S04]  /*0320*/  FSETP.NAN.AND P3, PT, R6, R6, PT ;  /* 0x000000060600720b */ /* 0x000fc80003f68000 */
[----:B------:R-:W-:Y:S02]  /*0330*/  @!P1 FSEL R6, R6, 9.9999999600419720025e-13, P3 ;  /* 0x2b8cbccc06069808 */ /* 0x000fe40001800000 */
[----:B------:R-:W-:Y:S02]  /*0340*/  FSETP.GT.AND P2, PT, R4, 8.50705917302346158658e+37, PT ;  /* 0x7e8000000400780b */ /* 0x000fe40003f44000 */
[C---:B------:R-:W-:Y:S02]  /*0350*/  FSETP.GT.AND P1, PT, R6.reuse, 8.50705917302346158658e+37, PT ;  /* 0x7e8000000600780b */ /* 0x040fe40003f24000 */
[----:B------:R-:W-:Y:S02]  /*0360*/  FSETP.GEU.AND P4, PT, R6, 1.175494350822287508e-38, PT ;  /* 0x008000000600780b */ /* 0x000fe40003f8e000 */
[----:B------:R-:W-:-:S07]  /*0370*/  FSETP.GEU.AND P3, PT, R4, 1.175494350822287508e-38, PT ;  /* 0x008000000400780b */ /* 0x000fce0003f6e000 */
[----:B------:R-:W-:Y:S02]  /*0380*/  @P2 FMUL R4, R4, 0.25 ;  /* 0x3e80000004042820 */ /* 0x000fe40000400000 */
[----:B------:R-:W-:-:S04]  /*0390*/  @P1 FMUL R6, R6, 0.25 ;  /* 0x3e80000006061820 */ /* 0x000fc80000400000 */
[----:B------:R-:W-:Y:S01]  /*03a0*/  @!P4 FMUL R6, R6, 16777216 ;  /* 0x4b8000000606c820 */ /* 0x000fe20000400000 */
[----:B------:R-:W-:-:S04]  /*03b0*/  @!P3 FMUL R4, R4, 16777216 ;  /* 0x4b8000000404b820 */ /* 0x000fc80000400000 */
[----:B------:R-:W1:Y:S01]  /*03c0*/  MUFU.RCP R7, R4 ;  /* 0x0000000400077308 */ /* 0x000e620000001000 */
[----:B------:R-:W-:-:S07]  /*03d0*/  @P2 FMUL R14, R14, 0.25 ;  /* 0x3e8000000e0e2820 */ /* 0x000fce0000400000 */
[----:B------:R-:W2:Y:S01]  /*03e0*/  MUFU.RCP R6, R6 ;  /* 0x0000000600067308 */ /* 0x000ea20000001000 */
[----:B------:R-:W-:Y:S01]  /*03f0*/  @P1 FMUL R15, R15, 0.25 ;  /* 0x3e8000000f0f1820 */ /* 0x000fe20000400000 */
[----:B------:R-:W-:-:S03]  /*0400*/  @!P3 FMUL R14, R14, 16777216 ;  /* 0x4b8000000e0eb820 */ /* 0x000fc60000400000 */
[----:B------:R-:W-:Y:S01]  /*0410*/  @!P4 FMUL R15, R15, 16777216 ;  /* 0x4b8000000f0fc820 */ /* 0x000fe20000400000 */
[----:B-1----:R-:W-:-:S03]  /*0420*/  FMUL R14, R7, R14 ;  /* 0x0000000e070e7220 */ /* 0x002fc60000400000 */
[----:B--2---:R-:W-:Y:S01]  /*0430*/  FMUL R15, R6, R15 ;  /* 0x0000000f060f7220 */ /* 0x004fe20000400000 */
[----:B------:R-:W-:Y:S06]  /*0440*/  @P0 EXIT ;  /* 0x000000000000094d */ /* 0x000fec0003800000 */
[----:B------:R-:W-:Y:S01]  /*0450*/  STG.E.64 desc[UR4][R2.64], R14 ;  /* 0x0000000e02007986 */ /* 0x000fe2000c101b04 */
[----:B------:R-:W-:Y:S05]  /*0460*/  EXIT ;  /* 0x000000000000794d */ /* 0x000fea0003800000 */
.L_x_0:
[----:B------:R-:W-:-:S00]  /*0470*/  BRA `(.L_x_0) ;  /* 0xfffffffc00fc7947 */ /* 0x000fc0000383ffff */
[----:B------:R-:W-:-:S00]  /*0480*/  NOP ;  /* 0x0000000000007918 */ /* 0x000fc00000000000 */
[----:B------:R-:W-:-:S00]  /*0490*/  NOP ;  /* 0x0000000000007918 */ /* 0x000fc00000000000 */
[----:B------:R-:W-:-:S00]  /*04a0*/  NOP ;  /* 0x0000000000007918 */ /* 0x000fc00000000000 */
[----:B------:R-:W-:-:S00]  /*04b0*/  NOP ;  /* 0x0000000000007918 */ /* 0x000fc00000000000 */
[----:B------:R-:W-:-:S00]  /*04c0*/  NOP ;  /* 0x0000000000007918 */ /* 0x000fc00000000000 */
[----:B------:R-:W-:-:S00]  /*04d0*/  NOP ;  /* 0x0000000000007918 */ /* 0x000fc00000000000 */
[----:B------:R-:W-:-:S00]  /*04e0*/  NOP ;  /* 0x0000000000007918 */ /* 0x000fc00000000000 */
[----:B------:R-:W-:-:S00]  /*04f0*/  NOP ;  /* 0x0000000000007918 */ /* 0x000fc00000000000 */
.L_x_1:


//--------------------- .nv.global.init           --------------------------
	.section	.nv.global.init,"aw",@progbits
.nv.global.init:
	.type		_$_str,@object
	.size		_$_str,(_$_str_$_2 - _$_str)
_$_str:
        /*0000*/ 	.byte	0x5f, 0x5f, 0x43, 0x55, 0x44, 0x41, 0x5f, 0x46, 0x54, 0x5a, 0x00
	.type		_$_str_$_2,@object
	.size		_$_str_$_2,(.L_1 - _$_str_$_2)
_$_str_$_2:
        /*000b*/ 	.byte	0x5f, 0x5f, 0x43, 0x55, 0x44, 0x41, 0x5f, 0x50, 0x52, 0x45, 0x43, 0x5f, 0x53, 0x51, 0x52, 0x54
        /*001b*/ 	.byte	0x00
.L_1:


//--------------------- .nv.constant0.triton_poi_fused_div_2 --------------------------
	.section	.nv.constant0.triton_poi_fused_div_2,"a",@progbits
	.sectionflags	@""
	.align	4
.nv.constant0.triton_poi_fused_div_2:
	.zero		548
